//
// Generated by NVIDIA NVVM Compiler
//
// Compiler Build ID: CL-36424714
// Cuda compilation tools, release 13.0, V13.0.88
// Based on NVVM 20.0.0
//

.version 9.0
.target sm_100
.address_size 64

	// .globl	_Z10vector_sumPfS_i
// _ZZ10vector_sumPfS_iE2sm has been demoted

.visible .entry _Z10vector_sumPfS_i(
	.param .u64 .ptr .align 1 _Z10vector_sumPfS_i_param_0,
	.param .u64 .ptr .align 1 _Z10vector_sumPfS_i_param_1,
	.param .u32 _Z10vector_sumPfS_i_param_2
)
{
	.reg .pred 	%p<16>;
	.reg .b32 	%r<35>;
	.reg .b32 	%f<30>;
	.reg .b64 	%rd<7>;
	// demoted variable
	.shared .align 4 .b8 _ZZ10vector_sumPfS_iE2sm[128];
	ld.param.u64 	%rd1, [_Z10vector_sumPfS_i_param_0];
	ld.param.u64 	%rd2, [_Z10vector_sumPfS_i_param_1];
	ld.param.u32 	%r5, [_Z10vector_sumPfS_i_param_2];
	mov.u32 	%r1, %ntid.x;
	mov.u32 	%r6, %ctaid.x;
	mov.u32 	%r2, %tid.x;
	mad.lo.s32 	%r3, %r1, %r6, %r2;
	and.b32  	%r4, %r2, 31;
	setp.ge.s32 	%p1, %r3, %r5;
	mov.f32 	%f28, 0f00000000;
	@%p1 bra 	$L__BB0_2;
	cvta.to.global.u64 	%rd3, %rd1;
	mul.wide.s32 	%rd4, %r3, 4;
	add.s64 	%rd5, %rd3, %rd4;
	ld.global.f32 	%f28, [%rd5];
$L__BB0_2:
	mov.b32 	%r7, %f28;
	shfl.sync.down.b32	%r8|%p2, %r7, 16, 31, -1;
	mov.b32 	%f8, %r8;
	add.f32 	%f9, %f28, %f8;
	mov.b32 	%r9, %f9;
	shfl.sync.down.b32	%r10|%p3, %r9, 8, 31, -1;
	mov.b32 	%f10, %r10;
	add.f32 	%f11, %f9, %f10;
	mov.b32 	%r11, %f11;
	shfl.sync.down.b32	%r12|%p4, %r11, 4, 31, -1;
	mov.b32 	%f12, %r12;
	add.f32 	%f13, %f11, %f12;
	mov.b32 	%r13, %f13;
	shfl.sync.down.b32	%r14|%p5, %r13, 2, 31, -1;
	mov.b32 	%f14, %r14;
	add.f32 	%f15, %f13, %f14;
	mov.b32 	%r15, %f15;
	shfl.sync.down.b32	%r16|%p6, %r15, 1, 31, -1;
	mov.b32 	%f16, %r16;
	add.f32 	%f3, %f15, %f16;
	setp.ne.s32 	%p7, %r4, 0;
	@%p7 bra 	$L__BB0_4;
	shr.u32 	%r17, %r2, 3;
	and.b32  	%r18, %r17, 124;
	mov.u32 	%r19, _ZZ10vector_sumPfS_iE2sm;
	add.s32 	%r20, %r19, %r18;
	st.shared.f32 	[%r20], %f3;
$L__BB0_4:
	bar.sync 	0;
	setp.gt.u32 	%p8, %r2, 31;
	@%p8 bra 	$L__BB0_9;
	shr.u32 	%r21, %r1, 5;
	setp.ge.u32 	%p9, %r4, %r21;
	mov.f32 	%f29, 0f00000000;
	@%p9 bra 	$L__BB0_7;
	shl.b32 	%r22, %r4, 2;
	mov.u32 	%r23, _ZZ10vector_sumPfS_iE2sm;
	add.s32 	%r24, %r23, %r22;
	ld.shared.f32 	%f29, [%r24];
$L__BB0_7:
	setp.ne.s32 	%p10, %r4, 0;
	mov.b32 	%r25, %f29;
	shfl.sync.down.b32	%r26|%p11, %r25, 16, 31, -1;
	mov.b32 	%f18, %r26;
	add.f32 	%f19, %f29, %f18;
	mov.b32 	%r27, %f19;
	shfl.sync.down.b32	%r28|%p12, %r27, 8, 31, -1;
	mov.b32 	%f20, %r28;
	add.f32 	%f21, %f19, %f20;
	mov.b32 	%r29, %f21;
	shfl.sync.down.b32	%r30|%p13, %r29, 4, 31, -1;
	mov.b32 	%f22, %r30;
	add.f32 	%f23, %f21, %f22;
	mov.b32 	%r31, %f23;
	shfl.sync.down.b32	%r32|%p14, %r31, 2, 31, -1;
	mov.b32 	%f24, %r32;
	add.f32 	%f25, %f23, %f24;
	mov.b32 	%r33, %f25;
	shfl.sync.down.b32	%r34|%p15, %r33, 1, 31, -1;
	mov.b32 	%f26, %r34;
	add.f32 	%f6, %f25, %f26;
	@%p10 bra 	$L__BB0_9;
	cvta.to.global.u64 	%rd6, %rd2;
	atom.global.add.f32 	%f27, [%rd6], %f6;
$L__BB0_9:
	ret;

}


// ===== COMPILED SASS (sm_100) =====

	.target	sm_100

	.elftype	@"ET_EXEC"


//--------------------- .note.nv.tkinfo           --------------------------
	.section	.note.nv.tkinfo,"",@"SHT_NOTE"
	.sectionflags	@"SHF_NOTE_NV_TKINFO"
	.tkinfo
        /*0018*/ 	.word	0x00000002
        /*0030*/ 	.string	""
        /*0030*/ 	.string	"ptxas"
        /*0030*/ 	.string	"Cuda compilation tools, release 13.0, V13.0.88"
        /*0030*/ 	.string	"Build cuda_13.0.r13.0/compiler.36424714_0"
        /*0030*/ 	.string	"-arch sm_100 -m 64 "



//--------------------- .note.nv.cuinfo           --------------------------
	.section	.note.nv.cuinfo,"",@"SHT_NOTE"
	.sectionflags	@"SHF_NOTE_NV_CUINFO"
        /*0018*/ 	.short	0x0002
        /*001a*/ 	.short	0x0064
        /*001c*/ 	.short	0x0082
	.zero		2


//--------------------- .nv.info                  --------------------------
	.section	.nv.info,"",@"SHT_CUDA_INFO"
	.align	4


	//----- nvinfo : EIATTR_REGCOUNT
	.align		4
        /*0000*/ 	.byte	0x04, 0x2f
        /*0002*/ 	.short	(.L_1 - .L_0)
	.align		4
.L_0:
        /*0004*/ 	.word	index@(_Z10vector_sumPfS_i)
        /*0008*/ 	.word	0x0000000d


	//----- nvinfo : EIATTR_FRAME_SIZE
	.align		4
.L_1:
        /*000c*/ 	.byte	0x04, 0x11
        /*000e*/ 	.short	(.L_3 - .L_2)
	.align		4
.L_2:
        /*0010*/ 	.word	index@(_Z10vector_sumPfS_i)
        /*0014*/ 	.word	0x00000000


	//----- nvinfo : EIATTR_MIN_STACK_SIZE
	.align		4
.L_3:
        /*0018*/ 	.byte	0x04, 0x12
        /*001a*/ 	.short	(.L_5 - .L_4)
	.align		4
.L_4:
        /*001c*/ 	.word	index@(_Z10vector_sumPfS_i)
        /*0020*/ 	.word	0x00000000
.L_5:


//--------------------- .nv.compat                --------------------------
	.section	.nv.compat,"",@"SHT_CUDA_COMPAT_INFO"
	.align	4
        /*0000*/ 	.byte	0x02, 0x09, 0x00, 0x00, 0x02, 0x02, 0x01, 0x00, 0x02, 0x05, 0x05, 0x00, 0x03, 0x07, 0x01, 0x01
        /*0010*/ 	.byte	0x02, 0x03, 0x00, 0x00, 0x02, 0x06, 0x01, 0x00, 0x04, 0x0b, 0x08, 0x00, 0x09, 0x00, 0x00, 0x00
        /*0020*/ 	.byte	0x00, 0x00, 0x00, 0x00


//--------------------- .nv.info._Z10vector_sumPfS_i --------------------------
	.section	.nv.info._Z10vector_sumPfS_i,"",@"SHT_CUDA_INFO"
	.sectionflags	@""
	.align	4


	//----- nvinfo : EIATTR_CUDA_API_VERSION
	.align		4
        /*0000*/ 	.byte	0x04, 0x37
        /*0002*/ 	.short	(.L_7 - .L_6)
.L_6:
        /*0004*/ 	.word	0x00000082


	//----- nvinfo : EIATTR_KPARAM_INFO
	.align		4
.L_7:
        /*0008*/ 	.byte	0x04, 0x17
        /*000a*/ 	.short	(.L_9 - .L_8)
.L_8:
        /*000c*/ 	.word	0x00000000
        /*0010*/ 	.short	0x0002
        /*0012*/ 	.short	0x0010
        /*0014*/ 	.byte	0x00, 0xf0, 0x11, 0x00


	//----- nvinfo : EIATTR_KPARAM_INFO
	.align		4
.L_9:
        /*0018*/ 	.byte	0x04, 0x17
        /*001a*/ 	.short	(.L_11 - .L_10)
.L_10:
        /*001c*/ 	.word	0x00000000
        /*0020*/ 	.short	0x0001
        /*0022*/ 	.short	0x0008
        /*0024*/ 	.byte	0x00, 0xf5, 0x21, 0x00


	//----- nvinfo : EIATTR_KPARAM_INFO
	.align		4
.L_11:
        /*0028*/ 	.byte	0x04, 0x17
        /*002a*/ 	.short	(.L_13 - .L_12)
.L_12:
        /*002c*/ 	.word	0x00000000
        /*0030*/ 	.short	0x0000
        /*0032*/ 	.short	0x0000
        /*0034*/ 	.byte	0x00, 0xf5, 0x21, 0x00


	//----- nvinfo : EIATTR_SPARSE_MMA_MASK
	.align		4
.L_13:
        /*0038*/ 	.byte	0x03, 0x50
        /*003a*/ 	.short	0x0000


	//----- nvinfo : EIATTR_MAXREG_COUNT
	.align		4
        /*003c*/ 	.byte	0x03, 0x1b
        /*003e*/ 	.short	0x00ff


	//----- nvinfo : EIATTR_NUM_BARRIERS
	.align		4
        /*0040*/ 	.byte	0x02, 0x4c
        /*0042*/ 	.byte	0x01
	.zero		1


	//----- nvinfo : EIATTR_MERCURY_ISA_VERSION
	.align		4
        /*0044*/ 	.byte	0x03, 0x5f
        /*0046*/ 	.short	0x0101


	//----- nvinfo : EIATTR_COOP_GROUP_MASK_REGIDS
	.align		4
        /*0048*/ 	.byte	0x04, 0x29
        /*004a*/ 	.short	(.L_15 - .L_14)


	//   ....[0]....
.L_14:
        /*004c*/ 	.word	0xffffffff


	//   ....[1]....
        /*0050*/ 	.word	0xffffffff


	//   ....[2]....
        /*0054*/ 	.word	0xffffffff


	//   ....[3]....
        /*0058*/ 	.word	0xffffffff


	//   ....[4]....
        /*005c*/ 	.word	0xffffffff


	//   ....[5]....
        /*0060*/ 	.word	0xffffffff


	//   ....[6]....
        /*0064*/ 	.word	0xffffffff


	//   ....[7]....
        /*0068*/ 	.word	0xffffffff


	//   ....[8]....
        /*006c*/ 	.word	0xffffffff


	//   ....[9]....
        /*0070*/ 	.word	0xffffffff


	//----- nvinfo : EIATTR_COOP_GROUP_INSTR_OFFSETS
	.align		4
.L_15:
        /*0074*/ 	.byte	0x04, 0x28
        /*0076*/ 	.short	(.L_17 - .L_16)


	//   ....[0]....
.L_16:
        /*0078*/ 	.word	0x000000d0


	//   ....[1]....
        /*007c*/ 	.word	0x000000f0


	//   ....[2]....
        /*0080*/ 	.word	0x00000120


	//   ....[3]....
        /*0084*/ 	.word	0x00000190


	//   ....[4]....
        /*0088*/ 	.word	0x000001d0


	//   ....[5]....
        /*008c*/ 	.word	0x000002a0


	//   ....[6]....
        /*0090*/ 	.word	0x000002c0


	//   ....[7]....
        /*0094*/ 	.word	0x000002e0


	//   ....[8]....
        /*0098*/ 	.word	0x00000300


	//   ....[9]....
        /*009c*/ 	.word	0x00000320


	//----- nvinfo : EIATTR_VRC_CTA_INIT_COUNT
	.align		4
.L_17:
        /*00a0*/ 	.byte	0x02, 0x4a
	.zero		1
	.zero		1


	//----- nvinfo : EIATTR_EXIT_INSTR_OFFSETS
	.align		4
        /*00a4*/ 	.byte	0x04, 0x1c
        /*00a6*/ 	.short	(.L_19 - .L_18)


	//   ....[0]....
.L_18:
        /*00a8*/ 	.word	0x00000210


	//   ....[1]....
        /*00ac*/ 	.word	0x00000330


	//   ....[2]....
        /*00b0*/ 	.word	0x00000370


	//----- nvinfo : EIATTR_CBANK_PARAM_SIZE
	.align		4
.L_19:
        /*00b4*/ 	.byte	0x03, 0x19
        /*00b6*/ 	.short	0x0014


	//----- nvinfo : EIATTR_PARAM_CBANK
	.align		4
        /*00b8*/ 	.byte	0x04, 0x0a
        /*00ba*/ 	.short	(.L_21 - .L_20)
	.align		4
.L_20:
        /*00bc*/ 	.word	index@(.nv.constant0._Z10vector_sumPfS_i)
        /*00c0*/ 	.short	0x0380
        /*00c2*/ 	.short	0x0014


	//----- nvinfo : EIATTR_SW_WAR
	.align		4
.L_21:
        /*00c4*/ 	.byte	0x04, 0x36
        /*00c6*/ 	.short	(.L_23 - .L_22)
.L_22:
        /*00c8*/ 	.word	0x00000008
.L_23:


//--------------------- .nv.callgraph             --------------------------
	.section	.nv.callgraph,"",@"SHT_CUDA_CALLGRAPH"
	.align	4
	.sectionentsize	8
	.align		4
        /*0000*/ 	.word	0x00000000
	.align		4
        /*0004*/ 	.word	0xffffffff
	.align		4
        /*0008*/ 	.word	0x00000000
	.align		4
        /*000c*/ 	.word	0xfffffffe
	.align		4
        /*0010*/ 	.word	0x00000000
	.align		4
        /*0014*/ 	.word	0xfffffffd
	.align		4
        /*0018*/ 	.word	0x00000000
	.align		4
        /*001c*/ 	.word	0xfffffffc


//--------------------- .text._Z10vector_sumPfS_i --------------------------
	.section	.text._Z10vector_sumPfS_i,"ax",@progbits
	.align	128
        .global         _Z10vector_sumPfS_i
        .type           _Z10vector_sumPfS_i,@function
        .size           _Z10vector_sumPfS_i,(.L_x_1 - _Z10vector_sumPfS_i)
        .other          _Z10vector_sumPfS_i,@"STO_CUDA_ENTRY STV_DEFAULT"
_Z10vector_sumPfS_i:
.text._Z10vector_sumPfS_i:
[----:B------:R-:W-:Y:S01]  /*0000*/  LDC R1, c[0x0][0x37c] ;  /* 0x0000df00ff017b82 */ /* 0x000fe20000000800 */
[----:B------:R-:W0:Y:S01]  /*0010*/  S2R R5, SR_CTAID.X ;  /* 0x0000000000057919 */ /* 0x000e220000002500 */
[----:B------:R-:W0:Y:S01]  /*0020*/  LDCU UR5, c[0x0][0x360] ;  /* 0x00006c00ff0577ac */ /* 0x000e220008000800 */
[----:B------:R-:W-:Y:S01]  /*0030*/  HFMA2 R4, -RZ, RZ, 0, 0 ;  /* 0x00000000ff047431 */ /* 0x000fe200000001ff */
[----:B------:R-:W0:Y:S01]  /*0040*/  S2R R10, SR_TID.X ;  /* 0x00000000000a7919 */ /* 0x000e220000002100 */
[----:B------:R-:W1:Y:S01]  /*0050*/  LDCU UR4, c[0x0][0x390] ;  /* 0x00007200ff0477ac */ /* 0x000e620008000800 */
[----:B------:R-:W2:Y:S01]  /*0060*/  LDCU.64 UR6, c[0x0][0x358] ;  /* 0x00006b00ff0677ac */ /* 0x000ea20008000a00 */
[----:B0-----:R-:W-:-:S05]  /*0070*/  IMAD R5, R5, UR5, R10 ;  /* 0x0000000505057c24 */ /* 0x001fca000f8e020a */
[----:B-1----:R-:W-:-:S13]  /*0080*/  ISETP.GE.AND P0, PT, R5, UR4, PT ;  /* 0x0000000405007c0c */ /* 0x002fda000bf06270 */
[----:B------:R-:W0:Y:S02]  /*0090*/  @!P0 LDC.64 R2, c[0x0][0x380] ;  /* 0x0000e000ff028b82 */ /* 0x000e240000000a00 */
[----:B0-----:R-:W-:-:S05]  /*00a0*/  @!P0 IMAD.WIDE R2, R5, 0x4, R2 ;  /* 0x0000000405028825 */ /* 0x001fca00078e0202 */
[----:B--2---:R-:W2:Y:S01]  /*00b0*/  @!P0 LDG.E R4, desc[UR6][R2.64] ;  /* 0x0000000602048981 */ /* 0x004ea2000c1e1900 */
[----:B------:R-:W-:-:S03]  /*00c0*/  ISETP.GT.U32.AND P1, PT, R10, 0x1f, PT ;  /* 0x0000001f0a00780c */ /* 0x000fc60003f24070 */
[----:B--2---:R-:W0:Y:S02]  /*00d0*/  SHFL.DOWN PT, R5, R4, 0x10, 0x1f ;  /* 0x0a001f0004057f89 */ /* 0x004e2400000e0000 */
[----:B0-----:R-:W-:-:S05]  /*00e0*/  FADD R5, R5, R4 ;  /* 0x0000000405057221 */ /* 0x001fca0000000000 */
[----:B------:R-:W0:Y:S02]  /*00f0*/  SHFL.DOWN PT, R0, R5, 0x8, 0x1f ;  /* 0x09001f0005007f89 */ /* 0x000e2400000e0000 */
[----:B0-----:R-:W-:Y:S01]  /*0100*/  FADD R6, R5, R0 ;  /* 0x0000000005067221 */ /* 0x001fe20000000000 */
[----:B------:R-:W-:-:S04]  /*0110*/  LOP3.LUT R0, R10, 0x1f, RZ, 0xc0, !PT ;  /* 0x0000001f0a007812 */ /* 0x000fc800078ec0ff */
[----:B------:R-:W0:Y:S01]  /*0120*/  SHFL.DOWN PT, R7, R6, 0x4, 0x1f ;  /* 0x08801f0006077f89 */ /* 0x000e2200000e0000 */
[----:B------:R-:W-:-:S13]  /*0130*/  ISETP.NE.AND P0, PT, R0, RZ, PT ;  /* 0x000000ff0000720c */ /* 0x000fda0003f05270 */
[----:B------:R-:W1:Y:S01]  /*0140*/  @!P0 S2R R9, SR_CgaCtaId ;  /* 0x0000000000098919 */ /* 0x000e620000008800 */
[----:B------:R-:W-:Y:S02]  /*0150*/  @!P0 MOV R4, 0x400 ;  /* 0x0000040000048802 */ /* 0x000fe40000000f00 */
[----:B------:R-:W-:-:S04]  /*0160*/  @!P0 SHF.R.U32.HI R2, RZ, 0x3, R10 ;  /* 0x00000003ff028819 */ /* 0x000fc8000001160a */
[----:B------:R-:W-:Y:S01]  /*0170*/  @!P0 LOP3.LUT R2, R2, 0x7c, RZ, 0xc0, !PT ;  /* 0x0000007c02028812 */ /* 0x000fe200078ec0ff */
[----:B0-----:R-:W-:-:S05]  /*0180*/  FADD R7, R6, R7 ;  /* 0x0000000706077221 */ /* 0x001fca0000000000 */
[----:B------:R-:W0:Y:S01]  /*0190*/  SHFL.DOWN PT, R8, R7, 0x2, 0x1f ;  /* 0x08401f0007087f89 */ /* 0x000e2200000e0000 */
[----:B-1----:R-:W-:-:S04]  /*01a0*/  @!P0 LEA R5, R9, R4, 0x18 ;  /* 0x0000000409058211 */ /* 0x002fc800078ec0ff */
[----:B------:R-:W-:Y:S01]  /*01b0*/  @!P0 IADD3 R2, PT, PT, R2, R5, RZ ;  /* 0x0000000502028210 */ /* 0x000fe20007ffe0ff */
[----:B0-----:R-:W-:-:S05]  /*01c0*/  FADD R8, R7, R8 ;  /* 0x0000000807087221 */ /* 0x001fca0000000000 */
[----:B------:R-:W0:Y:S02]  /*01d0*/  SHFL.DOWN PT, R3, R8, 0x1, 0x1f ;  /* 0x08201f0008037f89 */ /* 0x000e2400000e0000 */
[----:B0-----:R-:W-:-:S05]  /*01e0*/  FADD R3, R8, R3 ;  /* 0x0000000308037221 */ /* 0x001fca0000000000 */
[----:B------:R0:W-:Y:S01]  /*01f0*/  @!P0 STS [R2], R3 ;  /* 0x0000000302008388 */ /* 0x0001e20000000800 */
[----:B------:R-:W-:Y:S06]  /*0200*/  BAR.SYNC.DEFER_BLOCKING 0x0 ;  /* 0x0000000000007b1d */ /* 0x000fec0000010000 */
[----:B------:R-:W-:Y:S05]  /*0210*/  @P1 EXIT ;  /* 0x000000000000194d */ /* 0x000fea0003800000 */
[----:B------:R-:W-:-:S06]  /*0220*/  USHF.R.U32.HI UR4, URZ, 0x5, UR5 ;  /* 0x00000005ff047899 */ /* 0x000fcc0008011605 */
[----:B------:R-:W-:-:S13]  /*0230*/  ISETP.GE.U32.AND P1, PT, R0, UR4, PT ;  /* 0x0000000400007c0c */ /* 0x000fda000bf26070 */
[----:B0-----:R-:W0:Y:S01]  /*0240*/  @!P1 S2R R3, SR_CgaCtaId ;  /* 0x0000000000039919 */ /* 0x001e220000008800 */
[----:B------:R-:W-:-:S04]  /*0250*/  @!P1 MOV R2, 0x400 ;  /* 0x0000040000029802 */ /* 0x000fc80000000f00 */
[----:B0-----:R-:W-:Y:S02]  /*0260*/  @!P1 LEA R3, R3, R2, 0x18 ;  /* 0x0000000203039211 */ /* 0x001fe400078ec0ff */
[----:B------:R-:W-:Y:S02]  /*0270*/  MOV R2, RZ ;  /* 0x000000ff00027202 */ /* 0x000fe40000000f00 */
[----:B------:R-:W-:-:S05]  /*0280*/  @!P1 LEA R0, R0, R3, 0x2 ;  /* 0x0000000300009211 */ /* 0x000fca00078e10ff */
[----:B------:R-:W0:Y:S04]  /*0290*/  @!P1 LDS R2, [R0] ;  /* 0x0000000000029984 */ /* 0x000e280000000800 */
[----:B0-----:R-:W0:Y:S02]  /*02a0*/  SHFL.DOWN PT, R3, R2, 0x10, 0x1f ;  /* 0x0a001f0002037f89 */ /* 0x001e2400000e0000 */
[----:B0-----:R-:W-:-:S05]  /*02b0*/  FADD R3, R3, R2 ;  /* 0x0000000203037221 */ /* 0x001fca0000000000 */
[----:B------:R-:W0:Y:S02]  /*02c0*/  SHFL.DOWN PT, R4, R3, 0x8, 0x1f ;  /* 0x09001f0003047f89 */ /* 0x000e2400000e0000 */
[----:B0-----:R-:W-:-:S05]  /*02d0*/  FADD R4, R3, R4 ;  /* 0x0000000403047221 */ /* 0x001fca0000000000 */
[----:B------:R-:W0:Y:S02]  /*02e0*/  SHFL.DOWN PT, R5, R4, 0x4, 0x1f ;  /* 0x08801f0004057f89 */ /* 0x000e2400000e0000 */
[----:B0-----:R-:W-:-:S05]  /*02f0*/  FADD R5, R4, R5 ;  /* 0x0000000504057221 */ /* 0x001fca0000000000 */
[----:B------:R-:W0:Y:S02]  /*0300*/  SHFL.DOWN PT, R6, R5, 0x2, 0x1f ;  /* 0x08401f0005067f89 */ /* 0x000e2400000e0000 */
[----:B0-----:R-:W-:-:S05]  /*0310*/  FADD R6, R5, R6 ;  /* 0x0000000605067221 */ /* 0x001fca0000000000 */
[----:B------:R0:W1:Y:S01]  /*0320*/  SHFL.DOWN PT, R7, R6, 0x1, 0x1f ;  /* 0x08201f0006077f89 */ /* 0x00006200000e0000 */
[----:B------:R-:W-:Y:S05]  /*0330*/  @P0 EXIT ;  /* 0x000000000000094d */ /* 0x000fea0003800000 */
[----:B------:R-:W2:Y:S01]  /*0340*/  LDC.64 R2, c[0x0][0x388] ;  /* 0x0000e200ff027b82 */ /* 0x000ea20000000a00 */
[----:B-1----:R-:W-:-:S05]  /*0350*/  FADD R7, R6, R7 ;  /* 0x0000000706077221 */ /* 0x002fca0000000000 */
[----:B--2---:R-:W-:Y:S01]  /*0360*/  REDG.E.ADD.F32.FTZ.RN.STRONG.GPU desc[UR6][R2.64], R7 ;  /* 0x00000007020079a6 */ /* 0x004fe2000c12f306 */
[----:B------:R-:W-:Y:S05]  /*0370*/  EXIT ;  /* 0x000000000000794d */ /* 0x000fea0003800000 */
.L_x_0:
[----:B------:R-:W-:-:S00]  /*0380*/  BRA `(.L_x_0) ;  /* 0xfffffffc00fc7947 */ /* 0x000fc0000383ffff */
[----:B------:R-:W-:-:S00]  /*0390*/  NOP ;  /* 0x0000000000007918 */ /* 0x000fc00000000000 */
        /* <DEDUP_REMOVED lines=14> */
.L_x_1:


//--------------------- .nv.shared._Z10vector_sumPfS_i --------------------------
	.section	.nv.shared._Z10vector_sumPfS_i,"aw",@nobits
	.sectionflags	@""
	.align	4
.nv.shared._Z10vector_sumPfS_i:
	.zero		1152


//--------------------- .nv.shared.reserved.0     --------------------------
	.section	.nv.shared.reserved.0,"aw",@nobits
	.weak		__nv_reservedSMEM_offset_0_alias
	.size		__nv_reservedSMEM_offset_0_alias, 0, 64
	.other		__nv_reservedSMEM_offset_0_alias,@"STO_CUDA_RESERVED_SHARED STV_DEFAULT"
__nv_reservedSMEM_offset_0_alias:
	.zero		0
	.zero		64


//--------------------- .nv.constant0._Z10vector_sumPfS_i --------------------------
	.section	.nv.constant0._Z10vector_sumPfS_i,"a",@progbits
	.sectionflags	@""
	.align	4
.nv.constant0._Z10vector_sumPfS_i:
	.zero		916


//--------------------- SYMBOLS --------------------------

	.type		.nv.reservedSmem.offset0,@object
	.size		.nv.reservedSmem.offset0,0x4
	.type		.nv.reservedSmem.cap,@object
	.size		.nv.reservedSmem.cap,0x4
